//
// Generated by NVIDIA NVVM Compiler
//
// Compiler Build ID: CL-36424714
// Cuda compilation tools, release 13.0, V13.0.88
// Based on NVVM 20.0.0
//

.version 9.0
.target sm_100
.address_size 64

	// .globl	_Z15matrixMulSharedPiS_S_
// _ZZ15matrixMulSharedPiS_S_E3A_s has been demoted
// _ZZ15matrixMulSharedPiS_S_E3B_s has been demoted

.visible .entry _Z15matrixMulSharedPiS_S_(
	.param .u64 .ptr .align 1 _Z15matrixMulSharedPiS_S__param_0,
	.param .u64 .ptr .align 1 _Z15matrixMulSharedPiS_S__param_1,
	.param .u64 .ptr .align 1 _Z15matrixMulSharedPiS_S__param_2
)
{
	.reg .pred 	%p<2>;
	.reg .b32 	%r<134>;
	.reg .b64 	%rd<13>;
	// demoted variable
	.shared .align 4 .b8 _ZZ15matrixMulSharedPiS_S_E3A_s[4096];
	// demoted variable
	.shared .align 4 .b8 _ZZ15matrixMulSharedPiS_S_E3B_s[4096];
	ld.param.u64 	%rd4, [_Z15matrixMulSharedPiS_S__param_0];
	ld.param.u64 	%rd5, [_Z15matrixMulSharedPiS_S__param_1];
	ld.param.u64 	%rd3, [_Z15matrixMulSharedPiS_S__param_2];
	cvta.to.global.u64 	%rd1, %rd5;
	cvta.to.global.u64 	%rd2, %rd4;
	mov.u32 	%r19, %tid.y;
	mov.u32 	%r20, %tid.x;
	mov.u32 	%r21, %ctaid.y;
	mov.u32 	%r1, %ntid.y;
	mad.lo.s32 	%r22, %r21, %r1, %r19;
	mov.u32 	%r23, %ctaid.x;
	mov.u32 	%r24, %ntid.x;
	mul.lo.s32 	%r2, %r23, %r24;
	shl.b32 	%r25, %r22, 10;
	or.b32  	%r3, %r20, %r25;
	shl.b32 	%r26, %r19, 7;
	mov.u32 	%r27, _ZZ15matrixMulSharedPiS_S_E3A_s;
	add.s32 	%r4, %r27, %r26;
	shl.b32 	%r28, %r20, 2;
	add.s32 	%r5, %r4, %r28;
	mov.u32 	%r29, _ZZ15matrixMulSharedPiS_S_E3B_s;
	add.s32 	%r7, %r29, %r28;
	add.s32 	%r6, %r7, %r26;
	add.s32 	%r30, %r20, %r2;
	shl.b32 	%r31, %r19, 10;
	add.s32 	%r131, %r30, %r31;
	shl.b32 	%r9, %r24, 10;
	mov.b32 	%r132, 0;
	mov.u32 	%r130, %r3;
	mov.u32 	%r133, %r132;
$L__BB0_1:
	mul.wide.u32 	%rd6, %r130, 4;
	add.s64 	%rd7, %rd2, %rd6;
	ld.global.u32 	%r32, [%rd7];
	st.shared.u32 	[%r5], %r32;
	mul.wide.u32 	%rd8, %r131, 4;
	add.s64 	%rd9, %rd1, %rd8;
	ld.global.u32 	%r33, [%rd9];
	st.shared.u32 	[%r6], %r33;
	bar.sync 	0;
	ld.shared.u32 	%r34, [%r4];
	ld.shared.u32 	%r35, [%r7];
	mad.lo.s32 	%r36, %r35, %r34, %r132;
	ld.shared.u32 	%r37, [%r4+4];
	ld.shared.u32 	%r38, [%r7+128];
	mad.lo.s32 	%r39, %r38, %r37, %r36;
	ld.shared.u32 	%r40, [%r4+8];
	ld.shared.u32 	%r41, [%r7+256];
	mad.lo.s32 	%r42, %r41, %r40, %r39;
	ld.shared.u32 	%r43, [%r4+12];
	ld.shared.u32 	%r44, [%r7+384];
	mad.lo.s32 	%r45, %r44, %r43, %r42;
	ld.shared.u32 	%r46, [%r4+16];
	ld.shared.u32 	%r47, [%r7+512];
	mad.lo.s32 	%r48, %r47, %r46, %r45;
	ld.shared.u32 	%r49, [%r4+20];
	ld.shared.u32 	%r50, [%r7+640];
	mad.lo.s32 	%r51, %r50, %r49, %r48;
	ld.shared.u32 	%r52, [%r4+24];
	ld.shared.u32 	%r53, [%r7+768];
	mad.lo.s32 	%r54, %r53, %r52, %r51;
	ld.shared.u32 	%r55, [%r4+28];
	ld.shared.u32 	%r56, [%r7+896];
	mad.lo.s32 	%r57, %r56, %r55, %r54;
	ld.shared.u32 	%r58, [%r4+32];
	ld.shared.u32 	%r59, [%r7+1024];
	mad.lo.s32 	%r60, %r59, %r58, %r57;
	ld.shared.u32 	%r61, [%r4+36];
	ld.shared.u32 	%r62, [%r7+1152];
	mad.lo.s32 	%r63, %r62, %r61, %r60;
	ld.shared.u32 	%r64, [%r4+40];
	ld.shared.u32 	%r65, [%r7+1280];
	mad.lo.s32 	%r66, %r65, %r64, %r63;
	ld.shared.u32 	%r67, [%r4+44];
	ld.shared.u32 	%r68, [%r7+1408];
	mad.lo.s32 	%r69, %r68, %r67, %r66;
	ld.shared.u32 	%r70, [%r4+48];
	ld.shared.u32 	%r71, [%r7+1536];
	mad.lo.s32 	%r72, %r71, %r70, %r69;
	ld.shared.u32 	%r73, [%r4+52];
	ld.shared.u32 	%r74, [%r7+1664];
	mad.lo.s32 	%r75, %r74, %r73, %r72;
	ld.shared.u32 	%r76, [%r4+56];
	ld.shared.u32 	%r77, [%r7+1792];
	mad.lo.s32 	%r78, %r77, %r76, %r75;
	ld.shared.u32 	%r79, [%r4+60];
	ld.shared.u32 	%r80, [%r7+1920];
	mad.lo.s32 	%r81, %r80, %r79, %r78;
	ld.shared.u32 	%r82, [%r4+64];
	ld.shared.u32 	%r83, [%r7+2048];
	mad.lo.s32 	%r84, %r83, %r82, %r81;
	ld.shared.u32 	%r85, [%r4+68];
	ld.shared.u32 	%r86, [%r7+2176];
	mad.lo.s32 	%r87, %r86, %r85, %r84;
	ld.shared.u32 	%r88, [%r4+72];
	ld.shared.u32 	%r89, [%r7+2304];
	mad.lo.s32 	%r90, %r89, %r88, %r87;
	ld.shared.u32 	%r91, [%r4+76];
	ld.shared.u32 	%r92, [%r7+2432];
	mad.lo.s32 	%r93, %r92, %r91, %r90;
	ld.shared.u32 	%r94, [%r4+80];
	ld.shared.u32 	%r95, [%r7+2560];
	mad.lo.s32 	%r96, %r95, %r94, %r93;
	ld.shared.u32 	%r97, [%r4+84];
	ld.shared.u32 	%r98, [%r7+2688];
	mad.lo.s32 	%r99, %r98, %r97, %r96;
	ld.shared.u32 	%r100, [%r4+88];
	ld.shared.u32 	%r101, [%r7+2816];
	mad.lo.s32 	%r102, %r101, %r100, %r99;
	ld.shared.u32 	%r103, [%r4+92];
	ld.shared.u32 	%r104, [%r7+2944];
	mad.lo.s32 	%r105, %r104, %r103, %r102;
	ld.shared.u32 	%r106, [%r4+96];
	ld.shared.u32 	%r107, [%r7+3072];
	mad.lo.s32 	%r108, %r107, %r106, %r105;
	ld.shared.u32 	%r109, [%r4+100];
	ld.shared.u32 	%r110, [%r7+3200];
	mad.lo.s32 	%r111, %r110, %r109, %r108;
	ld.shared.u32 	%r112, [%r4+104];
	ld.shared.u32 	%r113, [%r7+3328];
	mad.lo.s32 	%r114, %r113, %r112, %r111;
	ld.shared.u32 	%r115, [%r4+108];
	ld.shared.u32 	%r116, [%r7+3456];
	mad.lo.s32 	%r117, %r116, %r115, %r114;
	ld.shared.u32 	%r118, [%r4+112];
	ld.shared.u32 	%r119, [%r7+3584];
	mad.lo.s32 	%r120, %r119, %r118, %r117;
	ld.shared.u32 	%r121, [%r4+116];
	ld.shared.u32 	%r122, [%r7+3712];
	mad.lo.s32 	%r123, %r122, %r121, %r120;
	ld.shared.u32 	%r124, [%r4+120];
	ld.shared.u32 	%r125, [%r7+3840];
	mad.lo.s32 	%r126, %r125, %r124, %r123;
	ld.shared.u32 	%r127, [%r4+124];
	ld.shared.u32 	%r128, [%r7+3968];
	mad.lo.s32 	%r132, %r128, %r127, %r126;
	bar.sync 	0;
	add.s32 	%r133, %r133, 1;
	add.s32 	%r131, %r131, %r9;
	add.s32 	%r130, %r130, %r1;
	setp.ne.s32 	%p1, %r133, 32;
	@%p1 bra 	$L__BB0_1;
	cvta.to.global.u64 	%rd10, %rd3;
	add.s32 	%r129, %r3, %r2;
	mul.wide.s32 	%rd11, %r129, 4;
	add.s64 	%rd12, %rd10, %rd11;
	st.global.u32 	[%rd12], %r132;
	ret;

}


// ===== COMPILED SASS (sm_100) =====

	.target	sm_100

	.elftype	@"ET_EXEC"


//--------------------- .note.nv.tkinfo           --------------------------
	.section	.note.nv.tkinfo,"",@"SHT_NOTE"
	.sectionflags	@"SHF_NOTE_NV_TKINFO"
	.tkinfo
        /*0018*/ 	.word	0x00000002
        /*0030*/ 	.string	""
        /*0030*/ 	.string	"ptxas"
        /*0030*/ 	.string	"Cuda compilation tools, release 13.0, V13.0.88"
        /*0030*/ 	.string	"Build cuda_13.0.r13.0/compiler.36424714_0"
        /*0030*/ 	.string	"-arch sm_100 -m 64 "



//--------------------- .note.nv.cuinfo           --------------------------
	.section	.note.nv.cuinfo,"",@"SHT_NOTE"
	.sectionflags	@"SHF_NOTE_NV_CUINFO"
        /*0018*/ 	.short	0x0002
        /*001a*/ 	.short	0x0064
        /*001c*/ 	.short	0x0082
	.zero		2


//--------------------- .nv.info                  --------------------------
	.section	.nv.info,"",@"SHT_CUDA_INFO"
	.align	4


	//----- nvinfo : EIATTR_REGCOUNT
	.align		4
        /*0000*/ 	.byte	0x04, 0x2f
        /*0002*/ 	.short	(.L_1 - .L_0)
	.align		4
.L_0:
        /*0004*/ 	.word	index@(_Z15matrixMulSharedPiS_S_)
        /*0008*/ 	.word	0x0000001e


	//----- nvinfo : EIATTR_FRAME_SIZE
	.align		4
.L_1:
        /*000c*/ 	.byte	0x04, 0x11
        /*000e*/ 	.short	(.L_3 - .L_2)
	.align		4
.L_2:
        /*0010*/ 	.word	index@(_Z15matrixMulSharedPiS_S_)
        /*0014*/ 	.word	0x00000000


	//----- nvinfo : EIATTR_MIN_STACK_SIZE
	.align		4
.L_3:
        /*0018*/ 	.byte	0x04, 0x12
        /*001a*/ 	.short	(.L_5 - .L_4)
	.align		4
.L_4:
        /*001c*/ 	.word	index@(_Z15matrixMulSharedPiS_S_)
        /*0020*/ 	.word	0x00000000
.L_5:


//--------------------- .nv.compat                --------------------------
	.section	.nv.compat,"",@"SHT_CUDA_COMPAT_INFO"
	.align	4
        /*0000*/ 	.byte	0x02, 0x09, 0x00, 0x00, 0x02, 0x02, 0x01, 0x00, 0x02, 0x05, 0x05, 0x00, 0x03, 0x07, 0x01, 0x01
        /*0010*/ 	.byte	0x02, 0x03, 0x00, 0x00, 0x02, 0x06, 0x01, 0x00, 0x04, 0x0b, 0x08, 0x00, 0x09, 0x00, 0x00, 0x00
        /*0020*/ 	.byte	0x00, 0x00, 0x00, 0x00


//--------------------- .nv.info._Z15matrixMulSharedPiS_S_ --------------------------
	.section	.nv.info._Z15matrixMulSharedPiS_S_,"",@"SHT_CUDA_INFO"
	.sectionflags	@""
	.align	4


	//----- nvinfo : EIATTR_CUDA_API_VERSION
	.align		4
        /*0000*/ 	.byte	0x04, 0x37
        /*0002*/ 	.short	(.L_7 - .L_6)
.L_6:
        /*0004*/ 	.word	0x00000082


	//----- nvinfo : EIATTR_KPARAM_INFO
	.align		4
.L_7:
        /*0008*/ 	.byte	0x04, 0x17
        /*000a*/ 	.short	(.L_9 - .L_8)
.L_8:
        /*000c*/ 	.word	0x00000000
        /*0010*/ 	.short	0x0002
        /*0012*/ 	.short	0x0010
        /*0014*/ 	.byte	0x00, 0xf5, 0x21, 0x00


	//----- nvinfo : EIATTR_KPARAM_INFO
	.align		4
.L_9:
        /*0018*/ 	.byte	0x04, 0x17
        /*001a*/ 	.short	(.L_11 - .L_10)
.L_10:
        /*001c*/ 	.word	0x00000000
        /*0020*/ 	.short	0x0001
        /*0022*/ 	.short	0x0008
        /*0024*/ 	.byte	0x00, 0xf5, 0x21, 0x00


	//----- nvinfo : EIATTR_KPARAM_INFO
	.align		4
.L_11:
        /*0028*/ 	.byte	0x04, 0x17
        /*002a*/ 	.short	(.L_13 - .L_12)
.L_12:
        /*002c*/ 	.word	0x00000000
        /*0030*/ 	.short	0x0000
        /*0032*/ 	.short	0x0000
        /*0034*/ 	.byte	0x00, 0xf5, 0x21, 0x00


	//----- nvinfo : EIATTR_SPARSE_MMA_MASK
	.align		4
.L_13:
        /*0038*/ 	.byte	0x03, 0x50
        /*003a*/ 	.short	0x0000


	//----- nvinfo : EIATTR_MAXREG_COUNT
	.align		4
        /*003c*/ 	.byte	0x03, 0x1b
        /*003e*/ 	.short	0x00ff


	//----- nvinfo : EIATTR_NUM_BARRIERS
	.align		4
        /*0040*/ 	.byte	0x02, 0x4c
        /*0042*/ 	.byte	0x01
	.zero		1


	//----- nvinfo : EIATTR_MERCURY_ISA_VERSION
	.align		4
        /*0044*/ 	.byte	0x03, 0x5f
        /*0046*/ 	.short	0x0101


	//----- nvinfo : EIATTR_VRC_CTA_INIT_COUNT
	.align		4
        /*0048*/ 	.byte	0x02, 0x4a
	.zero		1
	.zero		1


	//----- nvinfo : EIATTR_EXIT_INSTR_OFFSETS
	.align		4
        /*004c*/ 	.byte	0x04, 0x1c
        /*004e*/ 	.short	(.L_15 - .L_14)


	//   ....[0]....
.L_14:
        /*0050*/ 	.word	0x00000750


	//----- nvinfo : EIATTR_CBANK_PARAM_SIZE
	.align		4
.L_15:
        /*0054*/ 	.byte	0x03, 0x19
        /*0056*/ 	.short	0x0018


	//----- nvinfo : EIATTR_PARAM_CBANK
	.align		4
        /*0058*/ 	.byte	0x04, 0x0a
        /*005a*/ 	.short	(.L_17 - .L_16)
	.align		4
.L_16:
        /*005c*/ 	.word	index@(.nv.constant0._Z15matrixMulSharedPiS_S_)
        /*0060*/ 	.short	0x0380
        /*0062*/ 	.short	0x0018


	//----- nvinfo : EIATTR_SW_WAR
	.align		4
.L_17:
        /*0064*/ 	.byte	0x04, 0x36
        /*0066*/ 	.short	(.L_19 - .L_18)
.L_18:
        /*0068*/ 	.word	0x00000008
.L_19:


//--------------------- .nv.callgraph             --------------------------
	.section	.nv.callgraph,"",@"SHT_CUDA_CALLGRAPH"
	.align	4
	.sectionentsize	8
	.align		4
        /*0000*/ 	.word	0x00000000
	.align		4
        /*0004*/ 	.word	0xffffffff
	.align		4
        /*0008*/ 	.word	0x00000000
	.align		4
        /*000c*/ 	.word	0xfffffffe
	.align		4
        /*0010*/ 	.word	0x00000000
	.align		4
        /*0014*/ 	.word	0xfffffffd
	.align		4
        /*0018*/ 	.word	0x00000000
	.align		4
        /*001c*/ 	.word	0xfffffffc


//--------------------- .text._Z15matrixMulSharedPiS_S_ --------------------------
	.section	.text._Z15matrixMulSharedPiS_S_,"ax",@progbits
	.align	128
        .global         _Z15matrixMulSharedPiS_S_
        .type           _Z15matrixMulSharedPiS_S_,@function
        .size           _Z15matrixMulSharedPiS_S_,(.L_x_2 - _Z15matrixMulSharedPiS_S_)
        .other          _Z15matrixMulSharedPiS_S_,@"STO_CUDA_ENTRY STV_DEFAULT"
_Z15matrixMulSharedPiS_S_:
.text._Z15matrixMulSharedPiS_S_:
[----:B------:R-:W-:Y:S01]  /*0000*/  LDC R1, c[0x0][0x37c] ;  /* 0x0000df00ff017b82 */ /* 0x000fe20000000800 */
[----:B------:R-:W0:Y:S07]  /*0010*/  S2R R9, SR_TID.Y ;  /* 0x0000000000097919 */ /* 0x000e2e0000002200 */
[----:B------:R-:W0:Y:S01]  /*0020*/  S2UR UR7, SR_CTAID.Y ;  /* 0x00000000000779c3 */ /* 0x000e220000002600 */
[----:B------:R-:W-:Y:S01]  /*0030*/  UMOV UR4, 0x400 ;  /* 0x0000040000047882 */ /* 0x000fe20000000000 */
[----:B------:R-:W-:Y:S01]  /*0040*/  HFMA2 R19, -RZ, RZ, 0, 0 ;  /* 0x00000000ff137431 */ /* 0x000fe200000001ff */
[----:B------:R-:W1:Y:S01]  /*0050*/  S2R R7, SR_TID.X ;  /* 0x0000000000077919 */ /* 0x000e620000002100 */
[----:B------:R-:W-:Y:S01]  /*0060*/  UIADD3 UR5, UPT, UPT, UR4, 0x1000, URZ ;  /* 0x0000100004057890 */ /* 0x000fe2000fffe0ff */
[----:B------:R-:W2:Y:S03]  /*0070*/  LDCU.64 UR8, c[0x0][0x358] ;  /* 0x00006b00ff0877ac */ /* 0x000ea60008000a00 */
[----:B------:R-:W0:Y:S08]  /*0080*/  LDC R0, c[0x0][0x364] ;  /* 0x0000d900ff007b82 */ /* 0x000e300000000800 */
[----:B------:R-:W3:Y:S08]  /*0090*/  S2UR UR6, SR_CgaCtaId ;  /* 0x00000000000679c3 */ /* 0x000ef00000008800 */
[----:B------:R-:W4:Y:S08]  /*00a0*/  S2UR UR10, SR_CTAID.X ;  /* 0x00000000000a79c3 */ /* 0x000f300000002500 */
[----:B------:R-:W4:Y:S01]  /*00b0*/  LDC R2, c[0x0][0x360] ;  /* 0x0000d800ff027b82 */ /* 0x000f220000000800 */
[----:B0-----:R-:W-:-:S05]  /*00c0*/  IMAD R3, R0, UR7, R9 ;  /* 0x0000000700037c24 */ /* 0x001fca000f8e0209 */
[----:B------:R-:W-:Y:S02]  /*00d0*/  SHF.L.U32 R3, R3, 0xa, RZ ;  /* 0x0000000a03037819 */ /* 0x000fe400000006ff */
[----:B------:R-:W0:Y:S01]  /*00e0*/  LDC.64 R22, c[0x0][0x380] ;  /* 0x0000e000ff167b82 */ /* 0x000e220000000a00 */
[----:B---3--:R-:W-:Y:S01]  /*00f0*/  ULEA UR4, UR6, UR4, 0x18 ;  /* 0x0000000406047291 */ /* 0x008fe2000f8ec0ff */
[----:B-1----:R-:W-:Y:S01]  /*0100*/  LOP3.LUT R17, R7, R3, RZ, 0xfc, !PT ;  /* 0x0000000307117212 */ /* 0x002fe200078efcff */
[----:B------:R-:W-:-:S03]  /*0110*/  ULEA UR5, UR6, UR5, 0x18 ;  /* 0x0000000506057291 */ /* 0x000fc6000f8ec0ff */
[----:B------:R-:W-:Y:S02]  /*0120*/  MOV R3, R17 ;  /* 0x0000001100037202 */ /* 0x000fe40000000f00 */
[----:B------:R-:W1:Y:S01]  /*0130*/  LDC.64 R20, c[0x0][0x388] ;  /* 0x0000e200ff147b82 */ /* 0x000e620000000a00 */
[----:B------:R-:W-:Y:S01]  /*0140*/  LEA R16, R9, UR4, 0x7 ;  /* 0x0000000409107c11 */ /* 0x000fe2000f8e38ff */
[----:B------:R-:W-:Y:S01]  /*0150*/  UMOV UR4, URZ ;  /* 0x000000ff00047c82 */ /* 0x000fe20008000000 */
[----:B------:R-:W-:-:S04]  /*0160*/  LEA R6, R7, UR5, 0x2 ;  /* 0x0000000507067c11 */ /* 0x000fc8000f8e10ff */
[----:B------:R-:W-:Y:S01]  /*0170*/  LEA R4, R9, R6, 0x7 ;  /* 0x0000000609047211 */ /* 0x000fe200078e38ff */
[----:B----4-:R-:W-:-:S05]  /*0180*/  IMAD R18, R2, UR10, RZ ;  /* 0x0000000a02127c24 */ /* 0x010fca000f8e02ff */
[----:B------:R-:W-:Y:S02]  /*0190*/  IADD3 R5, PT, PT, R18, R7, RZ ;  /* 0x0000000712057210 */ /* 0x000fe40007ffe0ff */
[----:B------:R-:W-:Y:S02]  /*01a0*/  LEA R7, R7, R16, 0x2 ;  /* 0x0000001007077211 */ /* 0x000fe400078e10ff */
[----:B--2---:R-:W-:-:S07]  /*01b0*/  LEA R5, R9, R5, 0xa ;  /* 0x0000000509057211 */ /* 0x004fce00078e50ff */
.L_x_0:
[----:B0-----:R-:W-:-:S04]  /*01c0*/  IMAD.WIDE.U32 R8, R3, 0x4, R22 ;  /* 0x0000000403087825 */ /* 0x001fc800078e0016 */
[----:B-1----:R-:W-:Y:S02]  /*01d0*/  IMAD.WIDE.U32 R10, R5, 0x4, R20 ;  /* 0x00000004050a7825 */ /* 0x002fe400078e0014 */
[----:B------:R-:W2:Y:S04]  /*01e0*/  LDG.E R8, desc[UR8][R8.64] ;  /* 0x0000000808087981 */ /* 0x000ea8000c1e1900 */
[----:B------:R-:W3:Y:S01]  /*01f0*/  LDG.E R27, desc[UR8][R10.64] ;  /* 0x000000080a1b7981 */ /* 0x000ee2000c1e1900 */
[----:B------:R-:W-:Y:S01]  /*0200*/  UIADD3 UR4, UPT, UPT, UR4, 0x1, URZ ;  /* 0x0000000104047890 */ /* 0x000fe2000fffe0ff */
[----:B------:R-:W-:Y:S02]  /*0210*/  IADD3 R3, PT, PT, R0, R3, RZ ;  /* 0x0000000300037210 */ /* 0x000fe40007ffe0ff */
[----:B------:R-:W-:Y:S01]  /*0220*/  LEA R5, R2, R5, 0xa ;  /* 0x0000000502057211 */ /* 0x000fe200078e50ff */
[----:B------:R-:W-:Y:S01]  /*0230*/  UISETP.NE.AND UP0, UPT, UR4, 0x20, UPT ;  /* 0x000000200400788c */ /* 0x000fe2000bf05270 */
[----:B--2---:R-:W-:Y:S04]  /*0240*/  STS [R7], R8 ;  /* 0x0000000807007388 */ /* 0x004fe80000000800 */
[----:B---3--:R-:W-:Y:S01]  /*0250*/  STS [R4], R27 ;  /* 0x0000001b04007388 */ /* 0x008fe20000000800 */
[----:B------:R-:W-:Y:S06]  /*0260*/  BAR.SYNC.DEFER_BLOCKING 0x0 ;  /* 0x0000000000007b1d */ /* 0x000fec0000010000 */
[----:B------:R-:W-:Y:S04]  /*0270*/  LDS R24, [R6] ;  /* 0x0000000006187984 */ /* 0x000fe80000000800 */
[----:B------:R-:W0:Y:S04]  /*0280*/  LDS.128 R12, [R16] ;  /* 0x00000000100c7984 */ /* 0x000e280000000c00 */
[----:B------:R-:W1:Y:S04]  /*0290*/  LDS R26, [R6+0x80] ;  /* 0x00008000061a7984 */ /* 0x000e680000000800 */
[----:B------:R-:W2:Y:S04]  /*02a0*/  LDS R25, [R6+0x100] ;  /* 0x0001000006197984 */ /* 0x000ea80000000800 */
[----:B------:R-:W-:Y:S01]  /*02b0*/  LDS.128 R8, [R16+0x10] ;  /* 0x0000100010087984 */ /* 0x000fe20000000c00 */
[----:B0-----:R-:W-:-:S03]  /*02c0*/  IMAD R12, R12, R24, R19 ;  /* 0x000000180c0c7224 */ /* 0x001fc600078e0213 */
[----:B------:R-:W0:Y:S01]  /*02d0*/  LDS R19, [R6+0x180] ;  /* 0x0001800006137984 */ /* 0x000e220000000800 */
[----:B-1----:R-:W-:-:S03]  /*02e0*/  IMAD R13, R26, R13, R12 ;  /* 0x0000000d1a0d7224 */ /* 0x002fc600078e020c */
[----:B------:R-:W1:Y:S01]  /*02f0*/  LDS R24, [R6+0x200] ;  /* 0x0002000006187984 */ /* 0x000e620000000800 */
[----:B--2---:R-:W-:-:S03]  /*0300*/  IMAD R14, R25, R14, R13 ;  /* 0x0000000e190e7224 */ /* 0x004fc600078e020d */
[----:B------:R-:W2:Y:S04]  /*0310*/  LDS R12, [R6+0x280] ;  /* 0x00028000060c7984 */ /* 0x000ea80000000800 */
[----:B------:R-:W-:Y:S04]  /*0320*/  LDS R25, [R6+0x400] ;  /* 0x0004000006197984 */ /* 0x000fe80000000800 */
[----:B------:R-:W-:Y:S01]  /*0330*/  LDS R26, [R6+0xa00] ;  /* 0x000a0000061a7984 */ /* 0x000fe20000000800 */
[----:B0-----:R-:W-:-:S03]  /*0340*/  IMAD R15, R19, R15, R14 ;  /* 0x0000000f130f7224 */ /* 0x001fc600078e020e */
[----:B------:R-:W0:Y:S01]  /*0350*/  LDS R19, [R6+0x300] ;  /* 0x0003000006137984 */ /* 0x000e220000000800 */
[----:B-1----:R-:W-:-:S03]  /*0360*/  IMAD R8, R8, R24, R15 ;  /* 0x0000001808087224 */ /* 0x002fc600078e020f */
[----:B------:R-:W1:Y:S01]  /*0370*/  LDS R24, [R6+0x380] ;  /* 0x0003800006187984 */ /* 0x000e620000000800 */
[----:B--2---:R-:W-:-:S03]  /*0380*/  IMAD R9, R12, R9, R8 ;  /* 0x000000090c097224 */ /* 0x004fc600078e0208 */
[----:B------:R-:W2:Y:S04]  /*0390*/  LDS.128 R12, [R16+0x20] ;  /* 0x00002000100c7984 */ /* 0x000ea80000000c00 */
[----:B------:R-:W3:Y:S01]  /*03a0*/  LDS R8, [R6+0x480] ;  /* 0x0004800006087984 */ /* 0x000ee20000000800 */
[----:B0-----:R-:W-:-:S03]  /*03b0*/  IMAD R10, R19, R10, R9 ;  /* 0x0000000a130a7224 */ /* 0x001fc600078e0209 */
[----:B------:R-:W0:Y:S01]  /*03c0*/  LDS R19, [R6+0x500] ;  /* 0x0005000006137984 */ /* 0x000e220000000800 */
[----:B-1----:R-:W-:-:S03]  /*03d0*/  IMAD R11, R24, R11, R10 ;  /* 0x0000000b180b7224 */ /* 0x002fc600078e020a */
[----:B------:R-:W1:Y:S01]  /*03e0*/  LDS R24, [R6+0x580] ;  /* 0x0005800006187984 */ /* 0x000e620000000800 */
[----:B--2---:R-:W-:-:S03]  /*03f0*/  IMAD R11, R12, R25, R11 ;  /* 0x000000190c0b7224 */ /* 0x004fc600078e020b */
[----:B------:R-:W-:Y:S01]  /*0400*/  LDS R25, [R6+0x600] ;  /* 0x0006000006197984 */ /* 0x000fe20000000800 */
[----:B---3--:R-:W-:-:S03]  /*0410*/  IMAD R13, R8, R13, R11 ;  /* 0x0000000d080d7224 */ /* 0x008fc600078e020b */
        /* <DEDUP_REMOVED lines=21> */
[----:B------:R-:W-:Y:S01]  /*0570*/  LDS R19, [R6+0xd00] ;  /* 0x000d000006137984 */ /* 0x000fe20000000800 */
[----:B-1----:R-:W-:-:S03]  /*0580*/  IMAD R15, R24, R15, R14 ;  /* 0x0000000f180f7224 */ /* 0x002fc600078e020e */
[----:B------:R-:W-:Y:S01]  /*0590*/  LDS R24, [R6+0xc80] ;  /* 0x000c800006187984 */ /* 0x000fe20000000800 */
[----:B--2---:R-:W-:-:S03]  /*05a0*/  IMAD R15, R8, R26, R15 ;  /* 0x0000001a080f7224 */ /* 0x004fc600078e020f */
[----:B------:R-:W0:Y:S01]  /*05b0*/  LDS R8, [R6+0xb80] ;  /* 0x000b800006087984 */ /* 0x000e220000000800 */
[----:B------:R-:W-:-:S03]  /*05c0*/  IMAD R9, R12, R9, R15 ;  /* 0x000000090c097224 */ /* 0x000fc600078e020f */
[----:B------:R-:W-:Y:S01]  /*05d0*/  LDS R26, [R6+0xc00] ;  /* 0x000c0000061a7984 */ /* 0x000fe20000000800 */
[----:B---3--:R-:W-:-:S03]  /*05e0*/  IMAD R9, R25, R10, R9 ;  /* 0x0000000a19097224 */ /* 0x008fc600078e0209 */
[----:B------:R-:W1:Y:S04]  /*05f0*/  LDS.128 R12, [R16+0x60] ;  /* 0x00006000100c7984 */ /* 0x000e680000000c00 */
[----:B------:R-:W-:Y:S01]  /*0600*/  LDS R25, [R6+0xe00] ;  /* 0x000e000006197984 */ /* 0x000fe20000000800 */
[----:B0-----:R-:W-:-:S04]  /*0610*/  IMAD R9, R8, R11, R9 ;  /* 0x0000000b08097224 */ /* 0x001fc800078e0209 */
[----:B-1----:R-:W-:Y:S02]  /*0620*/  IMAD R9, R12, R26, R9 ;  /* 0x0000001a0c097224 */ /* 0x002fe400078e0209 */
[----:B------:R-:W0:Y:S02]  /*0630*/  LDS R12, [R6+0xd80] ;  /* 0x000d8000060c7984 */ /* 0x000e240000000800 */
[----:B------:R-:W-:Y:S02]  /*0640*/  IMAD R13, R24, R13, R9 ;  /* 0x0000000d180d7224 */ /* 0x000fe400078e0209 */
[----:B------:R-:W1:Y:S02]  /*0650*/  LDS.128 R8, [R16+0x70] ;  /* 0x0000700010087984 */ /* 0x000e640000000c00 */
[----:B------:R-:W-:Y:S02]  /*0660*/  IMAD R13, R19, R14, R13 ;  /* 0x0000000e130d7224 */ /* 0x000fe400078e020d */
[----:B------:R-:W2:Y:S04]  /*0670*/  LDS R24, [R6+0xe80] ;  /* 0x000e800006187984 */ /* 0x000ea80000000800 */
[----:B------:R-:W3:Y:S04]  /*0680*/  LDS R14, [R6+0xf00] ;  /* 0x000f0000060e7984 */ /* 0x000ee80000000800 */
[----:B------:R-:W4:Y:S01]  /*0690*/  LDS R19, [R6+0xf80] ;  /* 0x000f800006137984 */ /* 0x000f220000000800 */
[----:B0-----:R-:W-:-:S04]  /*06a0*/  IMAD R13, R12, R15, R13 ;  /* 0x0000000f0c0d7224 */ /* 0x001fc800078e020d */
[----:B-1----:R-:W-:-:S04]  /*06b0*/  IMAD R8, R8, R25, R13 ;  /* 0x0000001908087224 */ /* 0x002fc800078e020d */
[----:B--2---:R-:W-:-:S04]  /*06c0*/  IMAD R9, R24, R9, R8 ;  /* 0x0000000918097224 */ /* 0x004fc800078e0208 */
[----:B---3--:R-:W-:-:S04]  /*06d0*/  IMAD R10, R14, R10, R9 ;  /* 0x0000000a0e0a7224 */ /* 0x008fc800078e0209 */
[----:B----4-:R-:W-:Y:S01]  /*06e0*/  IMAD R19, R19, R11, R10 ;  /* 0x0000000b13137224 */ /* 0x010fe200078e020a */
[----:B------:R-:W-:Y:S06]  /*06f0*/  BAR.SYNC.DEFER_BLOCKING 0x0 ;  /* 0x0000000000007b1d */ /* 0x000fec0000010000 */
[----:B------:R-:W-:Y:S05]  /*0700*/  BRA.U UP0, `(.L_x_0) ;  /* 0xfffffff900ac7547 */ /* 0x000fea000b83ffff */
[----:B------:R-:W0:Y:S01]  /*0710*/  LDC.64 R2, c[0x0][0x390] ;  /* 0x0000e400ff027b82 */ /* 0x000e220000000a00 */
[----:B------:R-:W-:-:S05]  /*0720*/  IADD3 R17, PT, PT, R18, R17, RZ ;  /* 0x0000001112117210 */ /* 0x000fca0007ffe0ff */
[----:B0-----:R-:W-:-:S05]  /*0730*/  IMAD.WIDE R2, R17, 0x4, R2 ;  /* 0x0000000411027825 */ /* 0x001fca00078e0202 */
[----:B------:R-:W-:Y:S01]  /*0740*/  STG.E desc[UR8][R2.64], R19 ;  /* 0x0000001302007986 */ /* 0x000fe2000c101908 */
[----:B------:R-:W-:Y:S05]  /*0750*/  EXIT ;  /* 0x000000000000794d */ /* 0x000fea0003800000 */
.L_x_1:
[----:B------:R-:W-:-:S00]  /*0760*/  BRA `(.L_x_1) ;  /* 0xfffffffc00fc7947 */ /* 0x000fc0000383ffff */
[----:B------:R-:W-:-:S00]  /*0770*/  NOP ;  /* 0x0000000000007918 */ /* 0x000fc00000000000 */
        /* <DEDUP_REMOVED lines=8> */
.L_x_2:


//--------------------- .nv.shared._Z15matrixMulSharedPiS_S_ --------------------------
	.section	.nv.shared._Z15matrixMulSharedPiS_S_,"aw",@nobits
	.sectionflags	@""
	.align	4
.nv.shared._Z15matrixMulSharedPiS_S_:
	.zero		9216


//--------------------- .nv.shared.reserved.0     --------------------------
	.section	.nv.shared.reserved.0,"aw",@nobits
	.weak		__nv_reservedSMEM_offset_0_alias
	.size		__nv_reservedSMEM_offset_0_alias, 0, 64
	.other		__nv_reservedSMEM_offset_0_alias,@"STO_CUDA_RESERVED_SHARED STV_DEFAULT"
__nv_reservedSMEM_offset_0_alias:
	.zero		0
	.zero		64


//--------------------- .nv.constant0._Z15matrixMulSharedPiS_S_ --------------------------
	.section	.nv.constant0._Z15matrixMulSharedPiS_S_,"a",@progbits
	.sectionflags	@""
	.align	4
.nv.constant0._Z15matrixMulSharedPiS_S_:
	.zero		920


//--------------------- SYMBOLS --------------------------

	.type		.nv.reservedSmem.offset0,@object
	.size		.nv.reservedSmem.offset0,0x4
	.type		.nv.reservedSmem.cap,@object
	.size		.nv.reservedSmem.cap,0x4
